	.headerflags	@"EF_CUDA_TEXMODE_UNIFIED EF_CUDA_64BIT_ADDRESS EF_CUDA_ACCELERATORS EF_CUDA_SM90 EF_CUDA_VIRTUAL_SM(EF_CUDA_SM90)"
	.elftype	@"ET_EXEC"


//--------------------- .nv.info                  --------------------------
	.section	.nv.info,"",@"SHT_CUDA_INFO"
	.align	4


	//----- nvinfo : EIATTR_REGCOUNT
	.align		4
        /*0000*/ 	.byte	0x04, 0x2f
        /*0002*/ 	.short	(.L_3 - .L_2)
	.align		4
.L_2:
        /*0004*/ 	.word	index@(triton_poi_fused__native_batch_norm_legit_no_training_add_relu_27)
        /*0008*/ 	.word	0x00000015


	//----- nvinfo : EIATTR_MIN_STACK_SIZE
	.align		4
.L_3:
        /*000c*/ 	.byte	0x04, 0x12
        /*000e*/ 	.short	(.L_5 - .L_4)
	.align		4
.L_4:
        /*0010*/ 	.word	index@(triton_poi_fused__native_batch_norm_legit_no_training_add_relu_27)
        /*0014*/ 	.word	0x00000000


	//----- nvinfo : EIATTR_FRAME_SIZE
	.align		4
.L_5:
        /*0018*/ 	.byte	0x04, 0x11
        /*001a*/ 	.short	(.L_7 - .L_6)
	.align		4
.L_6:
        /*001c*/ 	.word	index@(triton_poi_fused__native_batch_norm_legit_no_training_add_relu_27)
        /*0020*/ 	.word	0x00000000


	//----- nvinfo : EIATTR_MIN_STACK_SIZE
	.align		4
.L_7:
        /*0024*/ 	.byte	0x04, 0x12
        /*0026*/ 	.short	(.L_9 - .L_8)
	.align		4
.L_8:
        /*0028*/ 	.word	index@(triton_poi_fused__native_batch_norm_legit_no_training_add_relu_27)
        /*002c*/ 	.word	0x00000000
.L_9:


//--------------------- .nv.info.triton_poi_fused__native_batch_norm_legit_no_training_add_relu_27 --------------------------
	.section	.nv.info.triton_poi_fused__native_batch_norm_legit_no_training_add_relu_27,"",@"SHT_CUDA_INFO"
	.sectionflags	@""
	.align	4


	//----- nvinfo : EIATTR_CUDA_API_VERSION
	.align		4
        /*0000*/ 	.byte	0x04, 0x37
        /*0002*/ 	.short	(.L_11 - .L_10)
.L_10:
        /*0004*/ 	.word	0x0000007c


	//----- nvinfo : EIATTR_KPARAM_INFO
	.align		4
.L_11:
        /*0008*/ 	.byte	0x04, 0x17
        /*000a*/ 	.short	(.L_13 - .L_12)
.L_12:
        /*000c*/ 	.word	0x00000000
        /*0010*/ 	.short	0x0007
        /*0012*/ 	.short	0x0038
        /*0014*/ 	.byte	0x00, 0xf0, 0x11, 0x00


	//----- nvinfo : EIATTR_KPARAM_INFO
	.align		4
.L_13:
        /*0018*/ 	.byte	0x04, 0x17
        /*001a*/ 	.short	(.L_15 - .L_14)
.L_14:
        /*001c*/ 	.word	0x00000000
        /*0020*/ 	.short	0x0006
        /*0022*/ 	.short	0x0030
        /*0024*/ 	.byte	0x00, 0xf4, 0x21, 0x00


	//----- nvinfo : EIATTR_KPARAM_INFO
	.align		4
.L_15:
        /*0028*/ 	.byte	0x04, 0x17
        /*002a*/ 	.short	(.L_17 - .L_16)
.L_16:
        /*002c*/ 	.word	0x00000000
        /*0030*/ 	.short	0x0005
        /*0032*/ 	.short	0x0028
        /*0034*/ 	.byte	0x00, 0xf4, 0x21, 0x00


	//----- nvinfo : EIATTR_KPARAM_INFO
	.align		4
.L_17:
        /*0038*/ 	.byte	0x04, 0x17
        /*003a*/ 	.short	(.L_19 - .L_18)
.L_18:
        /*003c*/ 	.word	0x00000000
        /*0040*/ 	.short	0x0004
        /*0042*/ 	.short	0x0020
        /*0044*/ 	.byte	0x00, 0xf4, 0x21, 0x00


	//----- nvinfo : EIATTR_KPARAM_INFO
	.align		4
.L_19:
        /*0048*/ 	.byte	0x04, 0x17
        /*004a*/ 	.short	(.L_21 - .L_20)
.L_20:
        /*004c*/ 	.word	0x00000000
        /*0050*/ 	.short	0x0003
        /*0052*/ 	.short	0x0018
        /*0054*/ 	.byte	0x00, 0xf4, 0x21, 0x00


	//----- nvinfo : EIATTR_KPARAM_INFO
	.align		4
.L_21:
        /*0058*/ 	.byte	0x04, 0x17
        /*005a*/ 	.short	(.L_23 - .L_22)
.L_22:
        /*005c*/ 	.word	0x00000000
        /*0060*/ 	.short	0x0002
        /*0062*/ 	.short	0x0010
        /*0064*/ 	.byte	0x00, 0xf4, 0x21, 0x00


	//----- nvinfo : EIATTR_KPARAM_INFO
	.align		4
.L_23:
        /*0068*/ 	.byte	0x04, 0x17
        /*006a*/ 	.short	(.L_25 - .L_24)
.L_24:
        /*006c*/ 	.word	0x00000000
        /*0070*/ 	.short	0x0001
        /*0072*/ 	.short	0x0008
        /*0074*/ 	.byte	0x00, 0xf4, 0x21, 0x00


	//----- nvinfo : EIATTR_KPARAM_INFO
	.align		4
.L_25:
        /*0078*/ 	.byte	0x04, 0x17
        /*007a*/ 	.short	(.L_27 - .L_26)
.L_26:
        /*007c*/ 	.word	0x00000000
        /*0080*/ 	.short	0x0000
        /*0082*/ 	.short	0x0000
        /*0084*/ 	.byte	0x00, 0xf4, 0x21, 0x00


	//----- nvinfo : EIATTR_SPARSE_MMA_MASK
	.align		4
.L_27:
        /*0088*/ 	.byte	0x03, 0x50
        /*008a*/ 	.short	0x0000


	//----- nvinfo : EIATTR_MAXREG_COUNT
	.align		4
        /*008c*/ 	.byte	0x03, 0x1b
        /*008e*/ 	.short	0x00ff


	//----- nvinfo : EIATTR_EXIT_INSTR_OFFSETS
	.align		4
        /*0090*/ 	.byte	0x04, 0x1c
        /*0092*/ 	.short	(.L_29 - .L_28)


	//   ....[0]....
.L_28:
        /*0094*/ 	.word	0x00000420


	//----- nvinfo : EIATTR_REQNTID
	.align		4
.L_29:
        /*0098*/ 	.byte	0x04, 0x10
        /*009a*/ 	.short	(.L_31 - .L_30)
.L_30:
        /*009c*/ 	.word	0x00000100
        /*00a0*/ 	.word	0x00000001
        /*00a4*/ 	.word	0x00000001


	//----- nvinfo : EIATTR_CBANK_PARAM_SIZE
	.align		4
.L_31:
        /*00a8*/ 	.byte	0x03, 0x19
        /*00aa*/ 	.short	0x003c


	//----- nvinfo : EIATTR_PARAM_CBANK
	.align		4
        /*00ac*/ 	.byte	0x04, 0x0a
        /*00ae*/ 	.short	(.L_33 - .L_32)
	.align		4
.L_32:
        /*00b0*/ 	.word	index@(.nv.constant0.triton_poi_fused__native_batch_norm_legit_no_training_add_relu_27)
        /*00b4*/ 	.short	0x0210
        /*00b6*/ 	.short	0x003c


	//----- nvinfo : EIATTR_SW_WAR
	.align		4
.L_33:
        /*00b8*/ 	.byte	0x04, 0x36
        /*00ba*/ 	.short	(.L_35 - .L_34)
.L_34:
        /*00bc*/ 	.word	0x00000008
.L_35:


//--------------------- .nv.callgraph             --------------------------
	.section	.nv.callgraph,"",@"SHT_CUDA_CALLGRAPH"
	.align	4
	.sectionentsize	8
	.align		4
        /*0000*/ 	.word	0x00000000
	.align		4
        /*0004*/ 	.word	0xffffffff
	.align		4
        /*0008*/ 	.word	0x00000000
	.align		4
        /*000c*/ 	.word	0xfffffffe
	.align		4
        /*0010*/ 	.word	0x00000000
	.align		4
        /*0014*/ 	.word	0xfffffffd
	.align		4
        /*0018*/ 	.word	0x00000000
	.align		4
        /*001c*/ 	.word	0xfffffffc


//--------------------- .nv.constant4             --------------------------
	.section	.nv.constant4,"a",@progbits
	.align	8
	.align		8
.nv.constant4:
        /*0000*/ 	.dword	_$_str
	.align		8
        /*0008*/ 	.dword	_$_str_$_2


//--------------------- .text.triton_poi_fused__native_batch_norm_legit_no_training_add_relu_27 --------------------------
	.section	.text.triton_poi_fused__native_batch_norm_legit_no_training_add_relu_27,"ax",@progbits
	.align	128
        .global         triton_poi_fused__native_batch_norm_legit_no_training_add_relu_27
        .type           triton_poi_fused__native_batch_norm_legit_no_training_add_relu_27,@function
        .size           triton_poi_fused__native_batch_norm_legit_no_training_add_relu_27,(.L_x_1 - triton_poi_fused__native_batch_norm_legit_no_training_add_relu_27)
        .other          triton_poi_fused__native_batch_norm_legit_no_training_add_relu_27,@"STO_CUDA_ENTRY STV_DEFAULT"
triton_poi_fused__native_batch_norm_legit_no_training_add_relu_27:
.text.triton_poi_fused__native_batch_norm_legit_no_training_add_relu_27:
[----:B------:R-:W-:Y:S01]  /*0000*/  LDC R1, c[0x0][0x28] ;  /* 0x00000a00ff017b82 */ /* 0x000fe20000000800 */
[----:B------:R-:W1:Y:S07]  /*0010*/  S2R R0, SR_TID.X ;  /* 0x0000000000007919 */ /* 0x000e6e0000002100 */
[----:B------:R-:W2:Y:S01]  /*0020*/  LDC.64 R2, c[0x0][0x228] ;  /* 0x00008a00ff027b82 */ /* 0x000ea20000000a00 */
[----:B------:R-:W-:Y:S01]  /*0030*/  ULDC.64 UR4, c[0x0][0x208] ;  /* 0x0000820000047ab9 */ /* 0x000fe20000000a00 */
[----:B------:R-:W3:Y:S06]  /*0040*/  S2R R7, SR_CTAID.X ;  /* 0x0000000000077919 */ /* 0x000eec0000002500 */
[----:B------:R-:W4:Y:S08]  /*0050*/  LDC.64 R10, c[0x0][0x218] ;  /* 0x00008600ff0a7b82 */ /* 0x000f300000000a00 */
[----:B------:R-:W5:Y:S08]  /*0060*/  LDC.64 R12, c[0x0][0x220] ;  /* 0x00008800ff0c7b82 */ /* 0x000f700000000a00 */
[----:B------:R-:W5:Y:S01]  /*0070*/  LDC.64 R8, c[0x0][0x238] ;  /* 0x00008e00ff087b82 */ /* 0x000f620000000a00 */
[----:B-1----:R-:W-:-:S07]  /*0080*/  SHF.L.U32 R0, R0, 0x1, RZ ;  /* 0x0000000100007819 */ /* 0x002fce00000006ff */
[----:B------:R-:W1:Y:S01]  /*0090*/  LDC.64 R14, c[0x0][0x230] ;  /* 0x00008c00ff0e7b82 */ /* 0x000e620000000a00 */
[----:B---3--:R-:W-:Y:S02]  /*00a0*/  SHF.R.S32.HI R5, RZ, 0x16, R7 ;  /* 0x00000016ff057819 */ /* 0x008fe40000011407 */
[----:B------:R-:W-:Y:S02]  /*00b0*/  LOP3.LUT R0, R0, 0x1fe, RZ, 0xc0, !PT ;  /* 0x000001fe00007812 */ /* 0x000fe400078ec0ff */
[----:B------:R-:W-:Y:S02]  /*00c0*/  SGXT R5, R5, 0x1 ;  /* 0x000000010505781a */ /* 0x000fe40000000200 */
[----:B------:R-:W-:-:S04]  /*00d0*/  LEA R0, R7, R0, 0x9 ;  /* 0x0000000007007211 */ /* 0x000fc800078e48ff */
[----:B------:R-:W-:-:S04]  /*00e0*/  LEA.HI R5, R5, R0, RZ, 0x7 ;  /* 0x0000000005057211 */ /* 0x000fc800078f38ff */
[----:B------:R-:W-:-:S04]  /*00f0*/  LOP3.LUT R5, R5, 0xffffff80, RZ, 0xc0, !PT ;  /* 0xffffff8005057812 */ /* 0x000fc800078ec0ff */
[----:B------:R-:W-:Y:S02]  /*0100*/  IADD3 R6, R0, -R5, RZ ;  /* 0x8000000500067210 */ /* 0x000fe40007ffe0ff */
[----:B------:R-:W3:Y:S03]  /*0110*/  LDC.64 R4, c[0x0][0x210] ;  /* 0x00008400ff047b82 */ /* 0x000ee60000000a00 */
[----:B--2---:R-:W-:-:S06]  /*0120*/  IMAD.WIDE R2, R6, 0x4, R2 ;  /* 0x0000000406027825 */ /* 0x004fcc00078e0202 */
[----:B------:R-:W2:Y:S01]  /*0130*/  LDG.E.EL.64 R2, desc[UR4][R2.64] ;  /* 0x0000000402027981 */ /* 0x000ea2000c2e1b00 */
[----:B----4-:R-:W-:-:S04]  /*0140*/  IMAD.WIDE R10, R0, 0x4, R10 ;  /* 0x00000004000a7825 */ /* 0x010fc800078e020a */
[C---:B-----5:R-:W-:Y:S02]  /*0150*/  IMAD.WIDE R12, R6.reuse, 0x4, R12 ;  /* 0x00000004060c7825 */ /* 0x060fe400078e020c */
[----:B------:R-:W4:Y:S02]  /*0160*/  LDG.E.64 R10, desc[UR4][R10.64] ;  /* 0x000000040a0a7981 */ /* 0x000f24000c1e1b00 */
[----:B0-----:R-:W-:Y:S02]  /*0170*/  IMAD.WIDE R8, R6, 0x4, R8 ;  /* 0x0000000406087825 */ /* 0x001fe400078e0208 */
[----:B------:R-:W5:Y:S02]  /*0180*/  LDG.E.EL.64 R12, desc[UR4][R12.64] ;  /* 0x000000040c0c7981 */ /* 0x000f64000c2e1b00 */
[----:B---3--:R-:W-:Y:S02]  /*0190*/  IMAD.WIDE R4, R0, 0x4, R4 ;  /* 0x0000000400047825 */ /* 0x008fe400078e0204 */
[----:B------:R-:W3:Y:S04]  /*01a0*/  LDG.E.EL.64 R8, desc[UR4][R8.64] ;  /* 0x0000000408087981 */ /* 0x000ee8000c2e1b00 */
[----:B------:R-:W4:Y:S01]  /*01b0*/  LDG.E.64 R4, desc[UR4][R4.64] ;  /* 0x0000000404047981 */ /* 0x000f22000c1e1b00 */
[----:B-1----:R-:W-:-:S05]  /*01c0*/  IMAD.WIDE R14, R6, 0x4, R14 ;  /* 0x00000004060e7825 */ /* 0x002fca00078e020e */
[----:B------:R0:W3:Y:S01]  /*01d0*/  LDG.E.EL.64 R6, desc[UR4][R14.64] ;  /* 0x000000040e067981 */ /* 0x0000e2000c2e1b00 */
[----:B------:R-:W-:Y:S01]  /*01e0*/  HFMA2.MMA R18, -RZ, RZ, 1.625, 0 ;  /* 0x3e800000ff127435 */ /* 0x000fe200000001ff */
[----:B--2---:R-:W-:Y:S01]  /*01f0*/  FADD R2, R2, 9.9999997473787516356e-06 ;  /* 0x3727c5ac02027421 */ /* 0x004fe20000000000 */
[----:B------:R-:W-:-:S03]  /*0200*/  FADD R3, R3, 9.9999997473787516356e-06 ;  /* 0x3727c5ac03037421 */ /* 0x000fc60000000000 */
[----:B------:R-:W1:Y:S08]  /*0210*/  MUFU.SQRT R16, R2 ;  /* 0x0000000200107308 */ /* 0x000e700000002000 */
[----:B------:R2:W0:Y:S01]  /*0220*/  MUFU.SQRT R17, R3 ;  /* 0x0000000300117308 */ /* 0x0004220000002000 */
[C---:B-1----:R-:W-:Y:S02]  /*0230*/  FSETP.GT.AND P0, PT, R16.reuse, 8.50705917302346158658e+37, PT ;  /* 0x7e8000001000780b */ /* 0x042fe40003f04000 */
[----:B------:R-:W-:Y:S01]  /*0240*/  FSETP.GEU.AND P2, PT, R16, 1.175494350822287508e-38, PT ;  /* 0x008000001000780b */ /* 0x000fe20003f4e000 */
[----:B--2---:R-:W1:Y:S01]  /*0250*/  LDC.64 R2, c[0x0][0x240] ;  /* 0x00009000ff027b82 */ /* 0x004e620000000a00 */
[----:B0-----:R-:W-:-:S02]  /*0260*/  FSETP.GT.AND P1, PT, R17, 8.50705917302346158658e+37, PT ;  /* 0x7e8000001100780b */ /* 0x001fc40003f24000 */
[----:B------:R-:W-:-:S07]  /*0270*/  FSETP.GEU.AND P3, PT, R17, 1.175494350822287508e-38, PT ;  /* 0x008000001100780b */ /* 0x000fce0003f6e000 */
[----:B------:R-:W-:-:S04]  /*0280*/  @P0 FMUL R16, R16, 0.25 ;  /* 0x3e80000010100820 */ /* 0x000fc80000400000 */
[----:B------:R-:W-:Y:S01]  /*0290*/  @!P2 FMUL R16, R16, 16777216 ;  /* 0x4b8000001010a820 */ /* 0x000fe20000400000 */
[----:B------:R-:W-:-:S04]  /*02a0*/  @P1 FMUL R17, R17, 0.25 ;  /* 0x3e80000011111820 */ /* 0x000fc80000400000 */
[----:B------:R-:W-:Y:S01]  /*02b0*/  @!P3 FMUL R17, R17, 16777216 ;  /* 0x4b8000001111b820 */ /* 0x000fe20000400000 */
[----:B------:R-:W0:Y:S01]  /*02c0*/  MUFU.RCP R16, R16 ;  /* 0x0000001000107308 */ /* 0x000e220000001000 */
[----:B------:R-:W-:-:S07]  /*02d0*/  FSEL R15, R18, 1, P0 ;  /* 0x3f800000120f7808 */ /* 0x000fce0000000000 */
[----:B------:R-:W2:Y:S01]  /*02e0*/  MUFU.RCP R17, R17 ;  /* 0x0000001100117308 */ /* 0x000ea20000001000 */
[----:B------:R-:W-:Y:S01]  /*02f0*/  FSEL R18, R18, 1, P1 ;  /* 0x3f80000012127808 */ /* 0x000fe20000800000 */
[----:B----4-:R-:W-:Y:S01]  /*0300*/  FADD R14, R5, R11 ;  /* 0x0000000b050e7221 */ /* 0x010fe20000000000 */
[----:B------:R-:W-:Y:S01]  /*0310*/  FADD R5, R4, R10 ;  /* 0x0000000a04057221 */ /* 0x000fe20000000000 */
[----:B------:R-:W-:Y:S02]  /*0320*/  @!P2 FMUL R15, R15, 16777216 ;  /* 0x4b8000000f0fa820 */ /* 0x000fe40000400000 */
[----:B------:R-:W-:Y:S01]  /*0330*/  @!P3 FMUL R18, R18, 16777216 ;  /* 0x4b8000001212b820 */ /* 0x000fe20000400000 */
[----:B-----5:R-:W-:Y:S01]  /*0340*/  FADD R13, -R13, R14 ;  /* 0x0000000e0d0d7221 */ /* 0x020fe20000000100 */
[----:B------:R-:W-:Y:S01]  /*0350*/  FADD R5, -R12, R5 ;  /* 0x000000050c057221 */ /* 0x000fe20000000100 */
[----:B0-----:R-:W-:Y:S01]  /*0360*/  FMUL R16, R16, R15 ;  /* 0x0000000f10107220 */ /* 0x001fe20000400000 */
[----:B--2---:R-:W-:-:S03]  /*0370*/  FMUL R18, R17, R18 ;  /* 0x0000001211127220 */ /* 0x004fc60000400000 */
[----:B------:R-:W-:Y:S01]  /*0380*/  FMUL R5, R5, R16 ;  /* 0x0000001005057220 */ /* 0x000fe20000400000 */
[----:B------:R-:W-:-:S03]  /*0390*/  FMUL R18, R13, R18 ;  /* 0x000000120d127220 */ /* 0x000fc60000400000 */
[----:B---3--:R-:W-:Y:S01]  /*03a0*/  FFMA R5, R6, R5, R8 ;  /* 0x0000000506057223 */ /* 0x008fe20000000008 */
[----:B------:R-:W-:-:S04]  /*03b0*/  FFMA R7, R7, R18, R9 ;  /* 0x0000001207077223 */ /* 0x000fc80000000009 */
[----:B------:R-:W-:Y:S02]  /*03c0*/  FSETP.GEU.AND P0, PT, R5, RZ, PT ;  /* 0x000000ff0500720b */ /* 0x000fe40003f0e000 */
[----:B------:R-:W-:Y:S01]  /*03d0*/  FSETP.GEU.AND P1, PT, R7, RZ, PT ;  /* 0x000000ff0700720b */ /* 0x000fe20003f2e000 */
[----:B-1----:R-:W-:Y:S01]  /*03e0*/  IMAD.WIDE R2, R0, 0x4, R2 ;  /* 0x0000000400027825 */ /* 0x002fe200078e0202 */
[----:B------:R-:W-:Y:S02]  /*03f0*/  FSEL R6, R5, RZ, P0 ;  /* 0x000000ff05067208 */ /* 0x000fe40000000000 */
[----:B------:R-:W-:-:S05]  /*0400*/  FSEL R7, R7, RZ, P1 ;  /* 0x000000ff07077208 */ /* 0x000fca0000800000 */
[----:B------:R-:W-:Y:S01]  /*0410*/  STG.E.64 desc[UR4][R2.64], R6 ;  /* 0x0000000602007986 */ /* 0x000fe2000c101b04 */
[----:B------:R-:W-:Y:S05]  /*0420*/  EXIT ;  /* 0x000000000000794d */ /* 0x000fea0003800000 */
.L_x_0:
[----:B------:R-:W-:-:S00]  /*0430*/  BRA `(.L_x_0) ;  /* 0xfffffffc00fc7947 */ /* 0x000fc0000383ffff */
[----:B------:R-:W-:-:S00]  /*0440*/  NOP ;  /* 0x0000000000007918 */ /* 0x000fc00000000000 */
        /* <DEDUP_REMOVED lines=11> */
.L_x_1:


//--------------------- .nv.global.init           --------------------------
	.section	.nv.global.init,"aw",@progbits
.nv.global.init:
	.type		_$_str,@object
	.size		_$_str,(_$_str_$_2 - _$_str)
_$_str:
        /*0000*/ 	.byte	0x5f, 0x5f, 0x43, 0x55, 0x44, 0x41, 0x5f, 0x46, 0x54, 0x5a, 0x00
	.type		_$_str_$_2,@object
	.size		_$_str_$_2,(.L_1 - _$_str_$_2)
_$_str_$_2:
        /*000b*/ 	.byte	0x5f, 0x5f, 0x43, 0x55, 0x44, 0x41, 0x5f, 0x50, 0x52, 0x45, 0x43, 0x5f, 0x53, 0x51, 0x52, 0x54
        /*001b*/ 	.byte	0x00
.L_1:


//--------------------- .nv.constant0.triton_poi_fused__native_batch_norm_legit_no_training_add_relu_27 --------------------------
	.section	.nv.constant0.triton_poi_fused__native_batch_norm_legit_no_training_add_relu_27,"a",@progbits
	.sectionflags	@""
	.align	4
.nv.constant0.triton_poi_fused__native_batch_norm_legit_no_training_add_relu_27:
	.zero		588
